//
// Generated by NVIDIA NVVM Compiler
//
// Compiler Build ID: CL-36424714
// Cuda compilation tools, release 13.0, V13.0.88
// Based on NVVM 20.0.0
//

.version 9.0
.target sm_100
.address_size 64

	// .globl	_Z8sayHellov
.extern .func  (.param .b32 func_retval0) vprintf
(
	.param .b64 vprintf_param_0,
	.param .b64 vprintf_param_1
)
;
.global .align 1 .b8 $str[27] = {72, 101, 108, 108, 111, 32, 87, 111, 114, 108, 100, 32, 102, 114, 111, 109, 32, 116, 104, 101, 32, 71, 80, 85, 33, 10};

.visible .entry _Z8sayHellov()
{
	.reg .b32 	%r<3>;
	.reg .b64 	%rd<3>;

	mov.u64 	%rd1, $str;
	cvta.global.u64 	%rd2, %rd1;
	{ // callseq 0, 0
	.param .b64 param0;
	st.param.b64 	[param0], %rd2;
	.param .b64 param1;
	st.param.b64 	[param1], 0;
	.param .b32 retval0;
	call.uni (retval0), 
	vprintf, 
	(
	param0, 
	param1
	);
	ld.param.b32 	%r1, [retval0];
	} // callseq 0
	ret;

}


// ===== COMPILED SASS (sm_100) =====

	.target	sm_100

	.elftype	@"ET_EXEC"


//--------------------- .note.nv.tkinfo           --------------------------
	.section	.note.nv.tkinfo,"",@"SHT_NOTE"
	.sectionflags	@"SHF_NOTE_NV_TKINFO"
	.tkinfo
        /*0018*/ 	.word	0x00000002
        /*0030*/ 	.string	""
        /*0030*/ 	.string	"ptxas"
        /*0030*/ 	.string	"Cuda compilation tools, release 13.0, V13.0.88"
        /*0030*/ 	.string	"Build cuda_13.0.r13.0/compiler.36424714_0"
        /*0030*/ 	.string	"-arch sm_100 -m 64 "



//--------------------- .note.nv.cuinfo           --------------------------
	.section	.note.nv.cuinfo,"",@"SHT_NOTE"
	.sectionflags	@"SHF_NOTE_NV_CUINFO"
        /*0018*/ 	.short	0x0002
        /*001a*/ 	.short	0x0064
        /*001c*/ 	.short	0x0082
	.zero		2


//--------------------- .nv.info                  --------------------------
	.section	.nv.info,"",@"SHT_CUDA_INFO"
	.align	4


	//----- nvinfo : EIATTR_REGCOUNT
	.align		4
        /*0000*/ 	.byte	0x04, 0x2f
        /*0002*/ 	.short	(.L_2 - .L_1)
	.align		4
.L_1:
        /*0004*/ 	.word	index@(_Z8sayHellov)
        /*0008*/ 	.word	0x00000018


	//----- nvinfo : EIATTR_FRAME_SIZE
	.align		4
.L_2:
        /*000c*/ 	.byte	0x04, 0x11
        /*000e*/ 	.short	(.L_4 - .L_3)
	.align		4
.L_3:
        /*0010*/ 	.word	index@(_Z8sayHellov)
        /*0014*/ 	.word	0x00000000


	//----- nvinfo : EIATTR_MIN_STACK_SIZE
	.align		4
.L_4:
        /*0018*/ 	.byte	0x04, 0x12
        /*001a*/ 	.short	(.L_6 - .L_5)
	.align		4
.L_5:
        /*001c*/ 	.word	index@(_Z8sayHellov)
        /*0020*/ 	.word	0x00000000
.L_6:


//--------------------- .nv.compat                --------------------------
	.section	.nv.compat,"",@"SHT_CUDA_COMPAT_INFO"
	.align	4
        /*0000*/ 	.byte	0x02, 0x09, 0x00, 0x00, 0x02, 0x02, 0x01, 0x00, 0x02, 0x05, 0x05, 0x00, 0x03, 0x07, 0x01, 0x01
        /*0010*/ 	.byte	0x02, 0x03, 0x00, 0x00, 0x02, 0x06, 0x01, 0x00, 0x04, 0x0b, 0x08, 0x00, 0x09, 0x00, 0x00, 0x00
        /*0020*/ 	.byte	0x00, 0x00, 0x00, 0x00


//--------------------- .nv.info._Z8sayHellov     --------------------------
	.section	.nv.info._Z8sayHellov,"",@"SHT_CUDA_INFO"
	.sectionflags	@""
	.align	4


	//----- nvinfo : EIATTR_CUDA_API_VERSION
	.align		4
        /*0000*/ 	.byte	0x04, 0x37
        /*0002*/ 	.short	(.L_8 - .L_7)
.L_7:
        /*0004*/ 	.word	0x00000082


	//----- nvinfo : EIATTR_SPARSE_MMA_MASK
	.align		4
.L_8:
        /*0008*/ 	.byte	0x03, 0x50
        /*000a*/ 	.short	0x0000


	//----- nvinfo : EIATTR_MAXREG_COUNT
	.align		4
        /*000c*/ 	.byte	0x03, 0x1b
        /*000e*/ 	.short	0x00ff


	//----- nvinfo : EIATTR_EXTERNS
	.align		4
        /*0010*/ 	.byte	0x04, 0x0f
        /*0012*/ 	.short	(.L_10 - .L_9)


	//   ....[0]....
	.align		4
.L_9:
        /*0014*/ 	.word	index@(vprintf)


	//----- nvinfo : EIATTR_MERCURY_ISA_VERSION
	.align		4
.L_10:
        /*0018*/ 	.byte	0x03, 0x5f
        /*001a*/ 	.short	0x0101


	//----- nvinfo : EIATTR_VRC_CTA_INIT_COUNT
	.align		4
        /*001c*/ 	.byte	0x02, 0x4a
	.zero		1
	.zero		1


	//----- nvinfo : EIATTR_SYSCALL_OFFSETS
	.align		4
        /*0020*/ 	.byte	0x04, 0x46
        /*0022*/ 	.short	(.L_12 - .L_11)


	//   ....[0]....
.L_11:
        /*0024*/ 	.word	0x00000080


	//----- nvinfo : EIATTR_EXIT_INSTR_OFFSETS
	.align		4
.L_12:
        /*0028*/ 	.byte	0x04, 0x1c
        /*002a*/ 	.short	(.L_14 - .L_13)


	//   ....[0]....
.L_13:
        /*002c*/ 	.word	0x00000090


	//----- nvinfo : EIATTR_SW_WAR
	.align		4
.L_14:
        /*0030*/ 	.byte	0x04, 0x36
        /*0032*/ 	.short	(.L_16 - .L_15)
.L_15:
        /*0034*/ 	.word	0x00000008
.L_16:


//--------------------- .nv.callgraph             --------------------------
	.section	.nv.callgraph,"",@"SHT_CUDA_CALLGRAPH"
	.align	4
	.sectionentsize	8
	.align		4
        /*0000*/ 	.word	0x00000000
	.align		4
        /*0004*/ 	.word	0xffffffff
	.align		4
        /*0008*/ 	.word	index@(_Z8sayHellov)
	.align		4
        /*000c*/ 	.word	index@(vprintf)
	.align		4
        /*0010*/ 	.word	0x00000000
	.align		4
        /*0014*/ 	.word	0xfffffffe
	.align		4
        /*0018*/ 	.word	0x00000000
	.align		4
        /*001c*/ 	.word	0xfffffffd
	.align		4
        /*0020*/ 	.word	0x00000000
	.align		4
        /*0024*/ 	.word	0xfffffffc


//--------------------- .nv.constant4             --------------------------
	.section	.nv.constant4,"a",@progbits
	.align	8
	.align		8
.nv.constant4:
        /*0000*/ 	.dword	vprintf
	.align		8
        /*0008*/ 	.dword	$str


//--------------------- .text._Z8sayHellov        --------------------------
	.section	.text._Z8sayHellov,"ax",@progbits
	.align	128
        .global         _Z8sayHellov
        .type           _Z8sayHellov,@function
        .size           _Z8sayHellov,(.L_x_2 - _Z8sayHellov)
        .other          _Z8sayHellov,@"STO_CUDA_ENTRY STV_DEFAULT"
_Z8sayHellov:
.text._Z8sayHellov:
[----:B------:R-:W0:Y:S01]  /*0000*/  LDC R1, c[0x0][0x37c] ;  /* 0x0000df00ff017b82 */ /* 0x000e220000000800 */
[----:B------:R-:W-:Y:S01]  /*0010*/  MOV R0, 0x0 ;  /* 0x0000000000007802 */ /* 0x000fe20000000f00 */
[----:B------:R-:W1:Y:S01]  /*0020*/  LDCU.64 UR4, c[0x4][0x8] ;  /* 0x01000100ff0477ac */ /* 0x000e620008000a00 */
[----:B------:R-:W-:-:S05]  /*0030*/  CS2R R6, SRZ ;  /* 0x0000000000067805 */ /* 0x000fca000001ff00 */
[----:B------:R2:W3:Y:S01]  /*0040*/  LDC.64 R2, c[0x4][R0] ;  /* 0x0100000000027b82 */ /* 0x0004e20000000a00 */
[----:B-1----:R-:W-:Y:S02]  /*0050*/  IMAD.U32 R4, RZ, RZ, UR4 ;  /* 0x00000004ff047e24 */ /* 0x002fe4000f8e00ff */
[----:B--2---:R-:W-:-:S07]  /*0060*/  IMAD.U32 R5, RZ, RZ, UR5 ;  /* 0x00000005ff057e24 */ /* 0x004fce000f8e00ff */
[----:B------:R-:W-:-:S07]  /*0070*/  LEPC R20, `(.L_x_0) ;  /* 0x000000001014794e */ /* 0x000fce0000000000 */
[----:B0--3--:R-:W-:Y:S05]  /*0080*/  CALL.ABS.NOINC R2 ;  /* 0x0000000002007343 */ /* 0x009fea0003c00000 */
.L_x_0:
[----:B------:R-:W-:Y:S05]  /*0090*/  EXIT ;  /* 0x000000000000794d */ /* 0x000fea0003800000 */
.L_x_1:
[----:B------:R-:W-:-:S00]  /*00a0*/  BRA `(.L_x_1) ;  /* 0xfffffffc00fc7947 */ /* 0x000fc0000383ffff */
[----:B------:R-:W-:-:S00]  /*00b0*/  NOP ;  /* 0x0000000000007918 */ /* 0x000fc00000000000 */
        /* <DEDUP_REMOVED lines=12> */
.L_x_2:


//--------------------- .nv.global.init           --------------------------
	.section	.nv.global.init,"aw",@progbits
.nv.global.init:
	.type		$str,@object
	.size		$str,(.L_0 - $str)
$str:
        /*0000*/ 	.byte	0x48, 0x65, 0x6c, 0x6c, 0x6f, 0x20, 0x57, 0x6f, 0x72, 0x6c, 0x64, 0x20, 0x66, 0x72, 0x6f, 0x6d
        /*0010*/ 	.byte	0x20, 0x74, 0x68, 0x65, 0x20, 0x47, 0x50, 0x55, 0x21, 0x0a, 0x00
.L_0:


//--------------------- .nv.shared.reserved.0     --------------------------
	.section	.nv.shared.reserved.0,"aw",@nobits
	.weak		__nv_reservedSMEM_offset_0_alias
	.size		__nv_reservedSMEM_offset_0_alias, 0, 64
	.other		__nv_reservedSMEM_offset_0_alias,@"STO_CUDA_RESERVED_SHARED STV_DEFAULT"
__nv_reservedSMEM_offset_0_alias:
	.zero		0
	.zero		64


//--------------------- .nv.constant0._Z8sayHellov --------------------------
	.section	.nv.constant0._Z8sayHellov,"a",@progbits
	.sectionflags	@""
	.align	4
.nv.constant0._Z8sayHellov:
	.zero		896


//--------------------- SYMBOLS --------------------------

	.type		.nv.reservedSmem.offset0,@object
	.size		.nv.reservedSmem.offset0,0x4
	.type		vprintf,@function
